	.headerflags	@"EF_CUDA_TEXMODE_UNIFIED EF_CUDA_64BIT_ADDRESS EF_CUDA_ACCELERATORS EF_CUDA_SM90 EF_CUDA_VIRTUAL_SM(EF_CUDA_SM90)"
	.elftype	@"ET_EXEC"


//--------------------- .nv.info                  --------------------------
	.section	.nv.info,"",@"SHT_CUDA_INFO"
	.align	4


	//----- nvinfo : EIATTR_REGCOUNT
	.align		4
        /*0000*/ 	.byte	0x04, 0x2f
        /*0002*/ 	.short	(.L_1 - .L_0)
	.align		4
.L_0:
        /*0004*/ 	.word	index@(triton_poi_fused_pow_1)
        /*0008*/ 	.word	0x0000000a


	//----- nvinfo : EIATTR_MIN_STACK_SIZE
	.align		4
.L_1:
        /*000c*/ 	.byte	0x04, 0x12
        /*000e*/ 	.short	(.L_3 - .L_2)
	.align		4
.L_2:
        /*0010*/ 	.word	index@(triton_poi_fused_pow_1)
        /*0014*/ 	.word	0x00000000


	//----- nvinfo : EIATTR_FRAME_SIZE
	.align		4
.L_3:
        /*0018*/ 	.byte	0x04, 0x11
        /*001a*/ 	.short	(.L_5 - .L_4)
	.align		4
.L_4:
        /*001c*/ 	.word	index@(triton_poi_fused_pow_1)
        /*0020*/ 	.word	0x00000000


	//----- nvinfo : EIATTR_MIN_STACK_SIZE
	.align		4
.L_5:
        /*0024*/ 	.byte	0x04, 0x12
        /*0026*/ 	.short	(.L_7 - .L_6)
	.align		4
.L_6:
        /*0028*/ 	.word	index@(triton_poi_fused_pow_1)
        /*002c*/ 	.word	0x00000000
.L_7:


//--------------------- .nv.info.triton_poi_fused_pow_1 --------------------------
	.section	.nv.info.triton_poi_fused_pow_1,"",@"SHT_CUDA_INFO"
	.sectionflags	@""
	.align	4


	//----- nvinfo : EIATTR_CUDA_API_VERSION
	.align		4
        /*0000*/ 	.byte	0x04, 0x37
        /*0002*/ 	.short	(.L_9 - .L_8)
.L_8:
        /*0004*/ 	.word	0x0000007c


	//----- nvinfo : EIATTR_KPARAM_INFO
	.align		4
.L_9:
        /*0008*/ 	.byte	0x04, 0x17
        /*000a*/ 	.short	(.L_11 - .L_10)
.L_10:
        /*000c*/ 	.word	0x00000000
        /*0010*/ 	.short	0x0002
        /*0012*/ 	.short	0x0010
        /*0014*/ 	.byte	0x00, 0xf0, 0x11, 0x00


	//----- nvinfo : EIATTR_KPARAM_INFO
	.align		4
.L_11:
        /*0018*/ 	.byte	0x04, 0x17
        /*001a*/ 	.short	(.L_13 - .L_12)
.L_12:
        /*001c*/ 	.word	0x00000000
        /*0020*/ 	.short	0x0001
        /*0022*/ 	.short	0x0008
        /*0024*/ 	.byte	0x00, 0xf4, 0x21, 0x00


	//----- nvinfo : EIATTR_KPARAM_INFO
	.align		4
.L_13:
        /*0028*/ 	.byte	0x04, 0x17
        /*002a*/ 	.short	(.L_15 - .L_14)
.L_14:
        /*002c*/ 	.word	0x00000000
        /*0030*/ 	.short	0x0000
        /*0032*/ 	.short	0x0000
        /*0034*/ 	.byte	0x00, 0xf4, 0x21, 0x00


	//----- nvinfo : EIATTR_SPARSE_MMA_MASK
	.align		4
.L_15:
        /*0038*/ 	.byte	0x03, 0x50
        /*003a*/ 	.short	0x0000


	//----- nvinfo : EIATTR_MAXREG_COUNT
	.align		4
        /*003c*/ 	.byte	0x03, 0x1b
        /*003e*/ 	.short	0x00ff


	//----- nvinfo : EIATTR_EXIT_INSTR_OFFSETS
	.align		4
        /*0040*/ 	.byte	0x04, 0x1c
        /*0042*/ 	.short	(.L_17 - .L_16)


	//   ....[0]....
.L_16:
        /*0044*/ 	.word	0x00000130


	//   ....[1]....
        /*0048*/ 	.word	0x00000150


	//----- nvinfo : EIATTR_REQNTID
	.align		4
.L_17:
        /*004c*/ 	.byte	0x04, 0x10
        /*004e*/ 	.short	(.L_19 - .L_18)
.L_18:
        /*0050*/ 	.word	0x00000080
        /*0054*/ 	.word	0x00000001
        /*0058*/ 	.word	0x00000001


	//----- nvinfo : EIATTR_CRS_STACK_SIZE
	.align		4
.L_19:
        /*005c*/ 	.byte	0x04, 0x1e
        /*005e*/ 	.short	(.L_21 - .L_20)
.L_20:
        /*0060*/ 	.word	0x00000000


	//----- nvinfo : EIATTR_CBANK_PARAM_SIZE
	.align		4
.L_21:
        /*0064*/ 	.byte	0x03, 0x19
        /*0066*/ 	.short	0x0014


	//----- nvinfo : EIATTR_PARAM_CBANK
	.align		4
        /*0068*/ 	.byte	0x04, 0x0a
        /*006a*/ 	.short	(.L_23 - .L_22)
	.align		4
.L_22:
        /*006c*/ 	.word	index@(.nv.constant0.triton_poi_fused_pow_1)
        /*0070*/ 	.short	0x0210
        /*0072*/ 	.short	0x0014


	//----- nvinfo : EIATTR_SW_WAR
	.align		4
.L_23:
        /*0074*/ 	.byte	0x04, 0x36
        /*0076*/ 	.short	(.L_25 - .L_24)
.L_24:
        /*0078*/ 	.word	0x00000008
.L_25:


//--------------------- .nv.callgraph             --------------------------
	.section	.nv.callgraph,"",@"SHT_CUDA_CALLGRAPH"
	.align	4
	.sectionentsize	8
	.align		4
        /*0000*/ 	.word	0x00000000
	.align		4
        /*0004*/ 	.word	0xffffffff
	.align		4
        /*0008*/ 	.word	0x00000000
	.align		4
        /*000c*/ 	.word	0xfffffffe
	.align		4
        /*0010*/ 	.word	0x00000000
	.align		4
        /*0014*/ 	.word	0xfffffffd
	.align		4
        /*0018*/ 	.word	0x00000000
	.align		4
        /*001c*/ 	.word	0xfffffffc


//--------------------- .text.triton_poi_fused_pow_1 --------------------------
	.section	.text.triton_poi_fused_pow_1,"ax",@progbits
	.align	128
        .global         triton_poi_fused_pow_1
        .type           triton_poi_fused_pow_1,@function
        .size           triton_poi_fused_pow_1,(.L_x_3 - triton_poi_fused_pow_1)
        .other          triton_poi_fused_pow_1,@"STO_CUDA_ENTRY STV_DEFAULT"
triton_poi_fused_pow_1:
.text.triton_poi_fused_pow_1:
[----:B------:R-:W0:Y:S02]  /*0000*/  LDC R1, c[0x0][0x28] ;  /* 0x00000a00ff017b82 */ /* 0x000e240000000800 */
[----:B------:R-:W1:Y:S01]  /*0010*/  S2R R0, SR_TID.X ;  /* 0x0000000000007919 */ /* 0x000e620000002100 */
[----:B------:R-:W2:Y:S01]  /*0020*/  LDC.64 R4, c[0x0][0x218] ;  /* 0x00008600ff047b82 */ /* 0x000ea20000000a00 */
[----:B------:R-:W-:Y:S01]  /*0030*/  ULDC.64 UR4, c[0x0][0x208] ;  /* 0x0000820000047ab9 */ /* 0x000fe20000000a00 */
[----:B------:R-:W-:Y:S01]  /*0040*/  BSSY B0, `(.L_x_0) ;  /* 0x000000c000007945 */ /* 0x000fe20003800000 */
[----:B------:R-:W3:Y:S01]  /*0050*/  S2R R7, SR_CTAID.X ;  /* 0x0000000000077919 */ /* 0x000ee20000002500 */
[----:B------:R-:W-:Y:S02]  /*0060*/  CS2R R2, SRZ ;  /* 0x0000000000027805 */ /* 0x000fe4000001ff00 */
[----:B-1----:R-:W-:-:S04]  /*0070*/  SHF.L.U32 R0, R0, 0x1, RZ ;  /* 0x0000000100007819 */ /* 0x002fc800000006ff */
[----:B------:R-:W-:-:S04]  /*0080*/  LOP3.LUT R0, R0, 0xfe, RZ, 0xc0, !PT ;  /* 0x000000fe00007812 */ /* 0x000fc800078ec0ff */
[----:B---3--:R-:W-:-:S04]  /*0090*/  LEA R7, R7, R0, 0x8 ;  /* 0x0000000007077211 */ /* 0x008fc800078e40ff */
[C---:B------:R-:W-:Y:S01]  /*00a0*/  ISETP.GE.AND P0, PT, R7.reuse, 0x100, PT ;  /* 0x000001000700780c */ /* 0x040fe20003f06270 */
[----:B--2---:R-:W-:-:S12]  /*00b0*/  IMAD.WIDE R4, R7, 0x4, R4 ;  /* 0x0000000407047825 */ /* 0x004fd800078e0204 */
[----:B------:R-:W-:Y:S05]  /*00c0*/  @P0 BRA `(.L_x_1) ;  /* 0x00000000000c0947 */ /* 0x000fea0003800000 */
[----:B------:R-:W1:Y:S02]  /*00d0*/  LDC.64 R2, c[0x0][0x210] ;  /* 0x00008400ff027b82 */ /* 0x000e640000000a00 */
[----:B-1----:R-:W-:-:S06]  /*00e0*/  IMAD.WIDE R2, R7, 0x4, R2 ;  /* 0x0000000407027825 */ /* 0x002fcc00078e0202 */
[----:B------:R-:W5:Y:S02]  /*00f0*/  LDG.E.64 R2, desc[UR4][R2.64] ;  /* 0x0000000402027981 */ /* 0x000f64000c1e1b00 */
.L_x_1:
[----:B------:R-:W-:Y:S05]  /*0100*/  BSYNC B0 ;  /* 0x0000000000007941 */ /* 0x000fea0003800000 */
.L_x_0:
[----:B-----5:R-:W-:Y:S01]  /*0110*/  FMUL R2, R2, R2 ;  /* 0x0000000202027220 */ /* 0x020fe20000400000 */
[----:B------:R-:W-:Y:S01]  /*0120*/  FMUL R3, R3, R3 ;  /* 0x0000000303037220 */ /* 0x000fe20000400000 */
[----:B------:R-:W-:Y:S06]  /*0130*/  @P0 EXIT ;  /* 0x000000000000094d */ /* 0x000fec0003800000 */
[----:B------:R-:W-:Y:S01]  /*0140*/  STG.E.64 desc[UR4][R4.64], R2 ;  /* 0x0000000204007986 */ /* 0x000fe2000c101b04 */
[----:B------:R-:W-:Y:S05]  /*0150*/  EXIT ;  /* 0x000000000000794d */ /* 0x000fea0003800000 */
.L_x_2:
[----:B------:R-:W-:-:S00]  /*0160*/  BRA `(.L_x_2) ;  /* 0xfffffffc00fc7947 */ /* 0x000fc0000383ffff */
[----:B------:R-:W-:-:S00]  /*0170*/  NOP ;  /* 0x0000000000007918 */ /* 0x000fc00000000000 */
        /* <DEDUP_REMOVED lines=8> */
.L_x_3:


//--------------------- .nv.constant0.triton_poi_fused_pow_1 --------------------------
	.section	.nv.constant0.triton_poi_fused_pow_1,"a",@progbits
	.sectionflags	@""
	.align	4
.nv.constant0.triton_poi_fused_pow_1:
	.zero		548
